//
// Generated by NVIDIA NVVM Compiler
//
// Compiler Build ID: CL-36424714
// Cuda compilation tools, release 13.0, V13.0.88
// Based on NVVM 20.0.0
//

.version 9.0
.target sm_100
.address_size 64

	// .globl	_Z7mysgemmiiiPKfS0_Pf
// _ZZ7mysgemmiiiPKfS0_PfE4ds_M has been demoted
// _ZZ7mysgemmiiiPKfS0_PfE4ds_N has been demoted

.visible .entry _Z7mysgemmiiiPKfS0_Pf(
	.param .u32 _Z7mysgemmiiiPKfS0_Pf_param_0,
	.param .u32 _Z7mysgemmiiiPKfS0_Pf_param_1,
	.param .u32 _Z7mysgemmiiiPKfS0_Pf_param_2,
	.param .u64 .ptr .align 1 _Z7mysgemmiiiPKfS0_Pf_param_3,
	.param .u64 .ptr .align 1 _Z7mysgemmiiiPKfS0_Pf_param_4,
	.param .u64 .ptr .align 1 _Z7mysgemmiiiPKfS0_Pf_param_5
)
{
	.reg .pred 	%p<16>;
	.reg .b32 	%r<45>;
	.reg .b32 	%f<65>;
	.reg .b64 	%rd<13>;
	// demoted variable
	.shared .align 4 .b8 _ZZ7mysgemmiiiPKfS0_PfE4ds_M[1024];
	// demoted variable
	.shared .align 4 .b8 _ZZ7mysgemmiiiPKfS0_PfE4ds_N[1024];
	ld.param.u32 	%r23, [_Z7mysgemmiiiPKfS0_Pf_param_0];
	ld.param.u32 	%r24, [_Z7mysgemmiiiPKfS0_Pf_param_1];
	ld.param.u32 	%r25, [_Z7mysgemmiiiPKfS0_Pf_param_2];
	ld.param.u64 	%rd3, [_Z7mysgemmiiiPKfS0_Pf_param_3];
	ld.param.u64 	%rd4, [_Z7mysgemmiiiPKfS0_Pf_param_4];
	ld.param.u64 	%rd5, [_Z7mysgemmiiiPKfS0_Pf_param_5];
	mov.u32 	%r26, %ctaid.y;
	mov.u32 	%r27, %ntid.y;
	mov.u32 	%r42, %tid.y;
	mad.lo.s32 	%r2, %r26, %r27, %r42;
	mov.u32 	%r28, %ctaid.x;
	mov.u32 	%r29, %ntid.x;
	mov.u32 	%r40, %tid.x;
	mad.lo.s32 	%r4, %r28, %r29, %r40;
	setp.lt.s32 	%p2, %r25, -14;
	mov.f32 	%f63, 0f00000000;
	@%p2 bra 	$L__BB0_9;
	add.s32 	%r30, %r25, -1;
	shr.s32 	%r31, %r30, 31;
	shr.u32 	%r32, %r31, 28;
	add.s32 	%r33, %r30, %r32;
	shr.s32 	%r34, %r33, 4;
	neg.s32 	%r44, %r34;
	setp.lt.s32 	%p3, %r2, %r23;
	shl.b32 	%r35, %r42, 6;
	mov.u32 	%r36, _ZZ7mysgemmiiiPKfS0_PfE4ds_M;
	add.s32 	%r5, %r36, %r35;
	shl.b32 	%r37, %r40, 2;
	add.s32 	%r6, %r5, %r37;
	setp.lt.s32 	%p4, %r4, %r24;
	mov.u32 	%r38, _ZZ7mysgemmiiiPKfS0_PfE4ds_N;
	add.s32 	%r8, %r38, %r37;
	add.s32 	%r7, %r8, %r35;
	and.pred  	%p1, %p3, %p4;
	mad.lo.s32 	%r43, %r42, %r24, %r4;
	shl.b32 	%r11, %r24, 4;
	mad.lo.s32 	%r41, %r25, %r2, %r40;
	cvta.to.global.u64 	%rd1, %rd3;
	cvta.to.global.u64 	%rd2, %rd4;
	mov.f32 	%f63, 0f00000000;
	not.pred 	%p11, %p1;
$L__BB0_2:
	setp.ge.s32 	%p5, %r2, %r23;
	setp.ge.u32 	%p6, %r40, %r25;
	mov.f32 	%f61, 0f00000000;
	or.pred  	%p7, %p5, %p6;
	@%p7 bra 	$L__BB0_4;
	mul.wide.u32 	%rd6, %r41, 4;
	add.s64 	%rd7, %rd1, %rd6;
	ld.global.f32 	%f61, [%rd7];
$L__BB0_4:
	setp.ge.s32 	%p8, %r4, %r24;
	st.shared.f32 	[%r6], %f61;
	setp.ge.u32 	%p9, %r42, %r25;
	mov.f32 	%f62, 0f00000000;
	or.pred  	%p10, %p8, %p9;
	@%p10 bra 	$L__BB0_6;
	mul.wide.u32 	%rd8, %r43, 4;
	add.s64 	%rd9, %rd2, %rd8;
	ld.global.f32 	%f62, [%rd9];
$L__BB0_6:
	st.shared.f32 	[%r7], %f62;
	bar.sync 	0;
	@%p11 bra 	$L__BB0_8;
	ld.shared.f32 	%f13, [%r5];
	ld.shared.f32 	%f14, [%r8];
	fma.rn.f32 	%f15, %f13, %f14, %f63;
	ld.shared.f32 	%f16, [%r5+4];
	ld.shared.f32 	%f17, [%r8+64];
	fma.rn.f32 	%f18, %f16, %f17, %f15;
	ld.shared.f32 	%f19, [%r5+8];
	ld.shared.f32 	%f20, [%r8+128];
	fma.rn.f32 	%f21, %f19, %f20, %f18;
	ld.shared.f32 	%f22, [%r5+12];
	ld.shared.f32 	%f23, [%r8+192];
	fma.rn.f32 	%f24, %f22, %f23, %f21;
	ld.shared.f32 	%f25, [%r5+16];
	ld.shared.f32 	%f26, [%r8+256];
	fma.rn.f32 	%f27, %f25, %f26, %f24;
	ld.shared.f32 	%f28, [%r5+20];
	ld.shared.f32 	%f29, [%r8+320];
	fma.rn.f32 	%f30, %f28, %f29, %f27;
	ld.shared.f32 	%f31, [%r5+24];
	ld.shared.f32 	%f32, [%r8+384];
	fma.rn.f32 	%f33, %f31, %f32, %f30;
	ld.shared.f32 	%f34, [%r5+28];
	ld.shared.f32 	%f35, [%r8+448];
	fma.rn.f32 	%f36, %f34, %f35, %f33;
	ld.shared.f32 	%f37, [%r5+32];
	ld.shared.f32 	%f38, [%r8+512];
	fma.rn.f32 	%f39, %f37, %f38, %f36;
	ld.shared.f32 	%f40, [%r5+36];
	ld.shared.f32 	%f41, [%r8+576];
	fma.rn.f32 	%f42, %f40, %f41, %f39;
	ld.shared.f32 	%f43, [%r5+40];
	ld.shared.f32 	%f44, [%r8+640];
	fma.rn.f32 	%f45, %f43, %f44, %f42;
	ld.shared.f32 	%f46, [%r5+44];
	ld.shared.f32 	%f47, [%r8+704];
	fma.rn.f32 	%f48, %f46, %f47, %f45;
	ld.shared.f32 	%f49, [%r5+48];
	ld.shared.f32 	%f50, [%r8+768];
	fma.rn.f32 	%f51, %f49, %f50, %f48;
	ld.shared.f32 	%f52, [%r5+52];
	ld.shared.f32 	%f53, [%r8+832];
	fma.rn.f32 	%f54, %f52, %f53, %f51;
	ld.shared.f32 	%f55, [%r5+56];
	ld.shared.f32 	%f56, [%r8+896];
	fma.rn.f32 	%f57, %f55, %f56, %f54;
	ld.shared.f32 	%f58, [%r5+60];
	ld.shared.f32 	%f59, [%r8+960];
	fma.rn.f32 	%f63, %f58, %f59, %f57;
$L__BB0_8:
	bar.sync 	0;
	add.s32 	%r44, %r44, 1;
	add.s32 	%r43, %r43, %r11;
	add.s32 	%r42, %r42, 16;
	add.s32 	%r41, %r41, 16;
	add.s32 	%r40, %r40, 16;
	setp.ne.s32 	%p12, %r44, 1;
	@%p12 bra 	$L__BB0_2;
$L__BB0_9:
	setp.ge.s32 	%p13, %r2, %r23;
	setp.ge.s32 	%p14, %r4, %r24;
	or.pred  	%p15, %p13, %p14;
	@%p15 bra 	$L__BB0_11;
	mad.lo.s32 	%r39, %r24, %r2, %r4;
	cvta.to.global.u64 	%rd10, %rd5;
	mul.wide.s32 	%rd11, %r39, 4;
	add.s64 	%rd12, %rd10, %rd11;
	st.global.f32 	[%rd12], %f63;
$L__BB0_11:
	ret;

}


// ===== COMPILED SASS (sm_100) =====

	.target	sm_100

	.elftype	@"ET_EXEC"


//--------------------- .note.nv.tkinfo           --------------------------
	.section	.note.nv.tkinfo,"",@"SHT_NOTE"
	.sectionflags	@"SHF_NOTE_NV_TKINFO"
	.tkinfo
        /*0018*/ 	.word	0x00000002
        /*0030*/ 	.string	""
        /*0030*/ 	.string	"ptxas"
        /*0030*/ 	.string	"Cuda compilation tools, release 13.0, V13.0.88"
        /*0030*/ 	.string	"Build cuda_13.0.r13.0/compiler.36424714_0"
        /*0030*/ 	.string	"-arch sm_100 -m 64 "



//--------------------- .note.nv.cuinfo           --------------------------
	.section	.note.nv.cuinfo,"",@"SHT_NOTE"
	.sectionflags	@"SHF_NOTE_NV_CUINFO"
        /*0018*/ 	.short	0x0002
        /*001a*/ 	.short	0x0064
        /*001c*/ 	.short	0x0082
	.zero		2


//--------------------- .nv.info                  --------------------------
	.section	.nv.info,"",@"SHT_CUDA_INFO"
	.align	4


	//----- nvinfo : EIATTR_REGCOUNT
	.align		4
        /*0000*/ 	.byte	0x04, 0x2f
        /*0002*/ 	.short	(.L_1 - .L_0)
	.align		4
.L_0:
        /*0004*/ 	.word	index@(_Z7mysgemmiiiPKfS0_Pf)
        /*0008*/ 	.word	0x00000020


	//----- nvinfo : EIATTR_FRAME_SIZE
	.align		4
.L_1:
        /*000c*/ 	.byte	0x04, 0x11
        /*000e*/ 	.short	(.L_3 - .L_2)
	.align		4
.L_2:
        /*0010*/ 	.word	index@(_Z7mysgemmiiiPKfS0_Pf)
        /*0014*/ 	.word	0x00000000


	//----- nvinfo : EIATTR_MIN_STACK_SIZE
	.align		4
.L_3:
        /*0018*/ 	.byte	0x04, 0x12
        /*001a*/ 	.short	(.L_5 - .L_4)
	.align		4
.L_4:
        /*001c*/ 	.word	index@(_Z7mysgemmiiiPKfS0_Pf)
        /*0020*/ 	.word	0x00000000
.L_5:


//--------------------- .nv.compat                --------------------------
	.section	.nv.compat,"",@"SHT_CUDA_COMPAT_INFO"
	.align	4
        /*0000*/ 	.byte	0x02, 0x09, 0x00, 0x00, 0x02, 0x02, 0x01, 0x00, 0x02, 0x05, 0x05, 0x00, 0x03, 0x07, 0x01, 0x01
        /*0010*/ 	.byte	0x02, 0x03, 0x00, 0x00, 0x02, 0x06, 0x01, 0x00, 0x04, 0x0b, 0x08, 0x00, 0x09, 0x00, 0x00, 0x00
        /*0020*/ 	.byte	0x00, 0x00, 0x00, 0x00


//--------------------- .nv.info._Z7mysgemmiiiPKfS0_Pf --------------------------
	.section	.nv.info._Z7mysgemmiiiPKfS0_Pf,"",@"SHT_CUDA_INFO"
	.sectionflags	@""
	.align	4


	//----- nvinfo : EIATTR_CUDA_API_VERSION
	.align		4
        /*0000*/ 	.byte	0x04, 0x37
        /*0002*/ 	.short	(.L_7 - .L_6)
.L_6:
        /*0004*/ 	.word	0x00000082


	//----- nvinfo : EIATTR_KPARAM_INFO
	.align		4
.L_7:
        /*0008*/ 	.byte	0x04, 0x17
        /*000a*/ 	.short	(.L_9 - .L_8)
.L_8:
        /*000c*/ 	.word	0x00000000
        /*0010*/ 	.short	0x0005
        /*0012*/ 	.short	0x0020
        /*0014*/ 	.byte	0x00, 0xf5, 0x21, 0x00


	//----- nvinfo : EIATTR_KPARAM_INFO
	.align		4
.L_9:
        /*0018*/ 	.byte	0x04, 0x17
        /*001a*/ 	.short	(.L_11 - .L_10)
.L_10:
        /*001c*/ 	.word	0x00000000
        /*0020*/ 	.short	0x0004
        /*0022*/ 	.short	0x0018
        /*0024*/ 	.byte	0x00, 0xf5, 0x21, 0x00


	//----- nvinfo : EIATTR_KPARAM_INFO
	.align		4
.L_11:
        /*0028*/ 	.byte	0x04, 0x17
        /*002a*/ 	.short	(.L_13 - .L_12)
.L_12:
        /*002c*/ 	.word	0x00000000
        /*0030*/ 	.short	0x0003
        /*0032*/ 	.short	0x0010
        /*0034*/ 	.byte	0x00, 0xf5, 0x21, 0x00


	//----- nvinfo : EIATTR_KPARAM_INFO
	.align		4
.L_13:
        /*0038*/ 	.byte	0x04, 0x17
        /*003a*/ 	.short	(.L_15 - .L_14)
.L_14:
        /*003c*/ 	.word	0x00000000
        /*0040*/ 	.short	0x0002
        /*0042*/ 	.short	0x0008
        /*0044*/ 	.byte	0x00, 0xf0, 0x11, 0x00


	//----- nvinfo : EIATTR_KPARAM_INFO
	.align		4
.L_15:
        /*0048*/ 	.byte	0x04, 0x17
        /*004a*/ 	.short	(.L_17 - .L_16)
.L_16:
        /*004c*/ 	.word	0x00000000
        /*0050*/ 	.short	0x0001
        /*0052*/ 	.short	0x0004
        /*0054*/ 	.byte	0x00, 0xf0, 0x11, 0x00


	//----- nvinfo : EIATTR_KPARAM_INFO
	.align		4
.L_17:
        /*0058*/ 	.byte	0x04, 0x17
        /*005a*/ 	.short	(.L_19 - .L_18)
.L_18:
        /*005c*/ 	.word	0x00000000
        /*0060*/ 	.short	0x0000
        /*0062*/ 	.short	0x0000
        /*0064*/ 	.byte	0x00, 0xf0, 0x11, 0x00


	//----- nvinfo : EIATTR_SPARSE_MMA_MASK
	.align		4
.L_19:
        /*0068*/ 	.byte	0x03, 0x50
        /*006a*/ 	.short	0x0000


	//----- nvinfo : EIATTR_MAXREG_COUNT
	.align		4
        /*006c*/ 	.byte	0x03, 0x1b
        /*006e*/ 	.short	0x00ff


	//----- nvinfo : EIATTR_NUM_BARRIERS
	.align		4
        /*0070*/ 	.byte	0x02, 0x4c
        /*0072*/ 	.byte	0x01
	.zero		1


	//----- nvinfo : EIATTR_MERCURY_ISA_VERSION
	.align		4
        /*0074*/ 	.byte	0x03, 0x5f
        /*0076*/ 	.short	0x0101


	//----- nvinfo : EIATTR_VRC_CTA_INIT_COUNT
	.align		4
        /*0078*/ 	.byte	0x02, 0x4a
	.zero		1
	.zero		1


	//----- nvinfo : EIATTR_EXIT_INSTR_OFFSETS
	.align		4
        /*007c*/ 	.byte	0x04, 0x1c
        /*007e*/ 	.short	(.L_21 - .L_20)


	//   ....[0]....
.L_20:
        /*0080*/ 	.word	0x00000650


	//   ....[1]....
        /*0084*/ 	.word	0x000006a0


	//----- nvinfo : EIATTR_CRS_STACK_SIZE
	.align		4
.L_21:
        /*0088*/ 	.byte	0x04, 0x1e
        /*008a*/ 	.short	(.L_23 - .L_22)
.L_22:
        /*008c*/ 	.word	0x00000000


	//----- nvinfo : EIATTR_CBANK_PARAM_SIZE
	.align		4
.L_23:
        /*0090*/ 	.byte	0x03, 0x19
        /*0092*/ 	.short	0x0028


	//----- nvinfo : EIATTR_PARAM_CBANK
	.align		4
        /*0094*/ 	.byte	0x04, 0x0a
        /*0096*/ 	.short	(.L_25 - .L_24)
	.align		4
.L_24:
        /*0098*/ 	.word	index@(.nv.constant0._Z7mysgemmiiiPKfS0_Pf)
        /*009c*/ 	.short	0x0380
        /*009e*/ 	.short	0x0028


	//----- nvinfo : EIATTR_SW_WAR
	.align		4
.L_25:
        /*00a0*/ 	.byte	0x04, 0x36
        /*00a2*/ 	.short	(.L_27 - .L_26)
.L_26:
        /*00a4*/ 	.word	0x00000008
.L_27:


//--------------------- .nv.callgraph             --------------------------
	.section	.nv.callgraph,"",@"SHT_CUDA_CALLGRAPH"
	.align	4
	.sectionentsize	8
	.align		4
        /*0000*/ 	.word	0x00000000
	.align		4
        /*0004*/ 	.word	0xffffffff
	.align		4
        /*0008*/ 	.word	0x00000000
	.align		4
        /*000c*/ 	.word	0xfffffffe
	.align		4
        /*0010*/ 	.word	0x00000000
	.align		4
        /*0014*/ 	.word	0xfffffffd
	.align		4
        /*0018*/ 	.word	0x00000000
	.align		4
        /*001c*/ 	.word	0xfffffffc


//--------------------- .text._Z7mysgemmiiiPKfS0_Pf --------------------------
	.section	.text._Z7mysgemmiiiPKfS0_Pf,"ax",@progbits
	.align	128
        .global         _Z7mysgemmiiiPKfS0_Pf
        .type           _Z7mysgemmiiiPKfS0_Pf,@function
        .size           _Z7mysgemmiiiPKfS0_Pf,(.L_x_5 - _Z7mysgemmiiiPKfS0_Pf)
        .other          _Z7mysgemmiiiPKfS0_Pf,@"STO_CUDA_ENTRY STV_DEFAULT"
_Z7mysgemmiiiPKfS0_Pf:
.text._Z7mysgemmiiiPKfS0_Pf:
[----:B------:R-:W-:Y:S01]  /*0000*/  LDC R1, c[0x0][0x37c] ;  /* 0x0000df00ff017b82 */ /* 0x000fe20000000800 */
[----:B------:R-:W0:Y:S01]  /*0010*/  S2R R12, SR_TID.Y ;  /* 0x00000000000c7919 */ /* 0x000e220000002200 */
[----:B------:R-:W1:Y:S06]  /*0020*/  LDCU UR9, c[0x0][0x388] ;  /* 0x00007100ff0977ac */ /* 0x000e6c0008000800 */
[----:B------:R-:W0:Y:S01]  /*0030*/  LDC R0, c[0x0][0x364] ;  /* 0x0000d900ff007b82 */ /* 0x000e220000000800 */
[----:B------:R-:W-:Y:S01]  /*0040*/  HFMA2 R21, -RZ, RZ, 0, 0 ;  /* 0x00000000ff157431 */ /* 0x000fe200000001ff */
[----:B------:R-:W2:Y:S01]  /*0050*/  S2R R13, SR_TID.X ;  /* 0x00000000000d7919 */ /* 0x000ea20000002100 */
[----:B------:R-:W3:Y:S05]  /*0060*/  LDCU.64 UR10, c[0x0][0x358] ;  /* 0x00006b00ff0a77ac */ /* 0x000eea0008000a00 */
[----:B------:R-:W0:Y:S08]  /*0070*/  S2UR UR4, SR_CTAID.Y ;  /* 0x00000000000479c3 */ /* 0x000e300000002600 */
[----:B------:R-:W2:Y:S01]  /*0080*/  S2UR UR5, SR_CTAID.X ;  /* 0x00000000000579c3 */ /* 0x000ea20000002500 */
[----:B-1----:R-:W-:-:S07]  /*0090*/  UISETP.GE.AND UP0, UPT, UR9, -0xe, UPT ;  /* 0xfffffff20900788c */ /* 0x002fce000bf06270 */
[----:B------:R-:W2:Y:S01]  /*00a0*/  LDC R3, c[0x0][0x360] ;  /* 0x0000d800ff037b82 */ /* 0x000ea20000000800 */
[----:B0-----:R-:W-:Y:S02]  /*00b0*/  IMAD R0, R0, UR4, R12 ;  /* 0x0000000400007c24 */ /* 0x001fe4000f8e020c */
[----:B--2---:R-:W-:Y:S01]  /*00c0*/  IMAD R3, R3, UR5, R13 ;  /* 0x0000000503037c24 */ /* 0x004fe2000f8e020d */
[----:B---3--:R-:W-:Y:S06]  /*00d0*/  BRA.U !UP0, `(.L_x_0) ;  /* 0x0000000508507547 */ /* 0x008fec000b800000 */
[----:B------:R-:W0:Y:S01]  /*00e0*/  S2UR UR7, SR_CgaCtaId ;  /* 0x00000000000779c3 */ /* 0x000e220000008800 */
[----:B------:R-:W1:Y:S01]  /*00f0*/  LDCU.64 UR12, c[0x0][0x380] ;  /* 0x00007000ff0c77ac */ /* 0x000e620008000a00 */
[----:B------:R-:W-:Y:S01]  /*0100*/  MOV R21, RZ ;  /* 0x000000ff00157202 */ /* 0x000fe20000000f00 */
[----:B------:R-:W-:Y:S01]  /*0110*/  IMAD R16, R0, UR9, R13 ;  /* 0x0000000900107c24 */ /* 0x000fe2000f8e020d */
[----:B------:R-:W-:Y:S01]  /*0120*/  UMOV UR6, 0x400 ;  /* 0x0000040000067882 */ /* 0x000fe20000000000 */
[----:B------:R-:W-:-:S03]  /*0130*/  UIADD3 UR4, UPT, UPT, UR9, -0x1, URZ ;  /* 0xffffffff09047890 */ /* 0x000fc6000fffe0ff */
[----:B------:R-:W2:Y:S01]  /*0140*/  LDC R2, c[0x0][0x384] ;  /* 0x0000e100ff027b82 */ /* 0x000ea20000000800 */
[----:B------:R-:W3:Y:S01]  /*0150*/  LDCU UR14, c[0x0][0x388] ;  /* 0x00007100ff0e77ac */ /* 0x000ee20008000800 */
[----:B------:R-:W-:Y:S01]  /*0160*/  USHF.R.S32.HI UR5, URZ, 0x1f, UR4 ;  /* 0x0000001fff057899 */ /* 0x000fe20008011404 */
[----:B------:R-:W4:Y:S03]  /*0170*/  LDCU UR15, c[0x0][0x380] ;  /* 0x00007000ff0f77ac */ /* 0x000f260008000800 */
[----:B------:R-:W-:Y:S01]  /*0180*/  ULEA.HI UR5, UR5, UR4, URZ, 0x4 ;  /* 0x0000000405057291 */ /* 0x000fe2000f8f20ff */
[----:B-1----:R-:W-:Y:S01]  /*0190*/  ISETP.GE.AND P0, PT, R3, UR13, PT ;  /* 0x0000000d03007c0c */ /* 0x002fe2000bf06270 */
[----:B------:R-:W-:Y:S02]  /*01a0*/  IMAD R15, R12, UR13, R3 ;  /* 0x0000000d0c0f7c24 */ /* 0x000fe4000f8e0203 */
[----:B------:R-:W-:Y:S01]  /*01b0*/  USHF.R.S32.HI UR5, URZ, 0x4, UR5 ;  /* 0x00000004ff057899 */ /* 0x000fe20008011405 */
[----:B------:R-:W-:Y:S01]  /*01c0*/  ISETP.LT.AND P0, PT, R0, UR12, !P0 ;  /* 0x0000000c00007c0c */ /* 0x000fe2000c701270 */
[----:B0-----:R-:W-:-:S02]  /*01d0*/  ULEA UR8, UR7, UR6, 0x18 ;  /* 0x0000000607087291 */ /* 0x001fc4000f8ec0ff */
[----:B------:R-:W-:Y:S02]  /*01e0*/  UIADD3 UR6, UPT, UPT, UR6, 0x400, URZ ;  /* 0x0000040006067890 */ /* 0x000fe4000fffe0ff */
[----:B------:R-:W-:Y:S02]  /*01f0*/  UIADD3 UR5, UPT, UPT, -UR5, URZ, URZ ;  /* 0x000000ff05057290 */ /* 0x000fe4000fffe1ff */
[----:B------:R-:W-:Y:S01]  /*0200*/  ULEA UR6, UR7, UR6, 0x18 ;  /* 0x0000000607067291 */ /* 0x000fe2000f8ec0ff */
[----:B------:R-:W-:-:S04]  /*0210*/  LEA R14, R12, UR8, 0x6 ;  /* 0x000000080c0e7c11 */ /* 0x000fc8000f8e30ff */
[C---:B------:R-:W-:Y:S02]  /*0220*/  LEA R18, R13.reuse, R14, 0x2 ;  /* 0x0000000e0d127211 */ /* 0x040fe400078e10ff */
[----:B------:R-:W-:-:S04]  /*0230*/  LEA R17, R13, UR6, 0x2 ;  /* 0x000000060d117c11 */ /* 0x000fc8000f8e10ff */
[----:B---34-:R-:W-:-:S07]  /*0240*/  LEA R19, R12, R17, 0x6 ;  /* 0x000000110c137211 */ /* 0x018fce00078e30ff */
.L_x_3:
[----:B------:R-:W-:Y:S02]  /*0250*/  ISETP.GE.U32.AND P2, PT, R13, UR14, PT ;  /* 0x0000000e0d007c0c */ /* 0x000fe4000bf46070 */
[----:B0-----:R-:W-:Y:S02]  /*0260*/  CS2R R8, SRZ ;  /* 0x0000000000087805 */ /* 0x001fe4000001ff00 */
[----:B------:R-:W-:Y:S02]  /*0270*/  ISETP.GE.U32.AND P1, PT, R12, UR14, PT ;  /* 0x0000000e0c007c0c */ /* 0x000fe4000bf26070 */
[----:B------:R-:W-:Y:S02]  /*0280*/  ISETP.GE.OR P2, PT, R0, UR15, P2 ;  /* 0x0000000f00007c0c */ /* 0x000fe40009746670 */
[----:B--2---:R-:W-:-:S11]  /*0290*/  ISETP.GE.OR P1, PT, R3, R2, P1 ;  /* 0x000000020300720c */ /* 0x004fd60000f26670 */
[----:B------:R-:W0:Y:S08]  /*02a0*/  @!P2 LDC.64 R6, c[0x0][0x390] ;  /* 0x0000e400ff06ab82 */ /* 0x000e300000000a00 */
[----:B------:R-:W1:Y:S01]  /*02b0*/  @!P1 LDC.64 R4, c[0x0][0x398] ;  /* 0x0000e600ff049b82 */ /* 0x000e620000000a00 */
[----:B0-----:R-:W-:-:S05]  /*02c0*/  @!P2 IMAD.WIDE.U32 R6, R16, 0x4, R6 ;  /* 0x000000041006a825 */ /* 0x001fca00078e0006 */
[----:B------:R-:W2:Y:S01]  /*02d0*/  @!P2 LDG.E R9, desc[UR10][R6.64] ;  /* 0x0000000a0609a981 */ /* 0x000ea2000c1e1900 */
[----:B-1----:R-:W-:-:S05]  /*02e0*/  @!P1 IMAD.WIDE.U32 R4, R15, 0x4, R4 ;  /* 0x000000040f049825 */ /* 0x002fca00078e0004 */
[----:B------:R-:W3:Y:S01]  /*02f0*/  @!P1 LDG.E R8, desc[UR10][R4.64] ;  /* 0x0000000a04089981 */ /* 0x000ee2000c1e1900 */
[----:B------:R-:W-:Y:S03]  /*0300*/  BSSY.RECONVERGENT B0, `(.L_x_1) ;  /* 0x0000029000007945 */ /* 0x000fe60003800200 */
[----:B--2---:R0:W-:Y:S04]  /*0310*/  STS [R18], R9 ;  /* 0x0000000912007388 */ /* 0x0041e80000000800 */
[----:B---3--:R0:W-:Y:S01]  /*0320*/  STS [R19], R8 ;  /* 0x0000000813007388 */ /* 0x0081e20000000800 */
[----:B------:R-:W-:Y:S06]  /*0330*/  BAR.SYNC.DEFER_BLOCKING 0x0 ;  /* 0x0000000000007b1d */ /* 0x000fec0000010000 */
[----:B------:R-:W-:Y:S05]  /*0340*/  @!P0 BRA `(.L_x_2) ;  /* 0x0000000000908947 */ /* 0x000fea0003800000 */
[----:B------:R-:W-:Y:S04]  /*0350*/  LDS R22, [R17] ;  /* 0x0000000011167984 */ /* 0x000fe80000000800 */
[----:B0-----:R-:W0:Y:S04]  /*0360*/  LDS.128 R8, [R14] ;  /* 0x000000000e087984 */ /* 0x001e280000000c00 */
[----:B------:R-:W1:Y:S04]  /*0370*/  LDS R29, [R17+0x40] ;  /* 0x00004000111d7984 */ /* 0x000e680000000800 */
[----:B------:R-:W2:Y:S04]  /*0380*/  LDS R27, [R17+0x80] ;  /* 0x00008000111b7984 */ /* 0x000ea80000000800 */
[----:B------:R-:W3:Y:S04]  /*0390*/  LDS R24, [R17+0xc0] ;  /* 0x0000c00011187984 */ /* 0x000ee80000000800 */
[----:B------:R-:W-:Y:S04]  /*03a0*/  LDS R23, [R17+0x100] ;  /* 0x0001000011177984 */ /* 0x000fe80000000800 */
[----:B------:R-:W4:Y:S04]  /*03b0*/  LDS.128 R4, [R14+0x10] ;  /* 0x000010000e047984 */ /* 0x000f280000000c00 */
[----:B------:R-:W5:Y:S04]  /*03c0*/  LDS R20, [R17+0x140] ;  /* 0x0001400011147984 */ /* 0x000f680000000800 */
[----:B------:R-:W5:Y:S01]  /*03d0*/  LDS R25, [R17+0x180] ;  /* 0x0001800011197984 */ /* 0x000f620000000800 */
[----:B0-----:R-:W-:-:S03]  /*03e0*/  FFMA R8, R8, R22, R21 ;  /* 0x0000001608087223 */ /* 0x001fc60000000015 */
[----:B------:R-:W0:Y:S01]  /*03f0*/  LDS R22, [R17+0x1c0] ;  /* 0x0001c00011167984 */ /* 0x000e220000000800 */
[----:B-1----:R-:W-:-:S03]  /*0400*/  FFMA R8, R29, R9, R8 ;  /* 0x000000091d087223 */ /* 0x002fc60000000008 */
[----:B------:R-:W-:Y:S01]  /*0410*/  LDS R21, [R17+0x200] ;  /* 0x0002000011157984 */ /* 0x000fe20000000800 */
[----:B--2---:R-:W-:-:S04]  /*0420*/  FFMA R27, R27, R10, R8 ;  /* 0x0000000a1b1b7223 */ /* 0x004fc80000000008 */
[----:B---3--:R-:W-:Y:S02]  /*0430*/  FFMA R27, R24, R11, R27 ;  /* 0x0000000b181b7223 */ /* 0x008fe4000000001b */
[----:B------:R-:W1:Y:S04]  /*0440*/  LDS.128 R8, [R14+0x20] ;  /* 0x000020000e087984 */ /* 0x000e680000000c00 */
[----:B------:R-:W2:Y:S01]  /*0450*/  LDS R24, [R17+0x240] ;  /* 0x0002400011187984 */ /* 0x000ea20000000800 */
[----:B----4-:R-:W-:-:S04]  /*0460*/  FFMA R23, R4, R23, R27 ;  /* 0x0000001704177223 */ /* 0x010fc8000000001b */
[----:B-----5:R-:W-:Y:S02]  /*0470*/  FFMA R20, R20, R5, R23 ;  /* 0x0000000514147223 */ /* 0x020fe40000000017 */
[----:B------:R-:W3:Y:S02]  /*0480*/  LDS R23, [R17+0x280] ;  /* 0x0002800011177984 */ /* 0x000ee40000000800 */
[----:B------:R-:W-:Y:S02]  /*0490*/  FFMA R25, R25, R6, R20 ;  /* 0x0000000619197223 */ /* 0x000fe40000000014 */
[----:B------:R-:W4:Y:S02]  /*04a0*/  LDS R20, [R17+0x2c0] ;  /* 0x0002c00011147984 */ /* 0x000f240000000800 */
[----:B0-----:R-:W-:Y:S02]  /*04b0*/  FFMA R27, R22, R7, R25 ;  /* 0x00000007161b7223 */ /* 0x001fe40000000019 */
[----:B------:R-:W-:Y:S04]  /*04c0*/  LDS R25, [R17+0x300] ;  /* 0x0003000011197984 */ /* 0x000fe80000000800 */
[----:B------:R-:W0:Y:S04]  /*04d0*/  LDS.128 R4, [R14+0x30] ;  /* 0x000030000e047984 */ /* 0x000e280000000c00 */
[----:B------:R-:W5:Y:S01]  /*04e0*/  LDS R22, [R17+0x340] ;  /* 0x0003400011167984 */ /* 0x000f620000000800 */
[----:B-1----:R-:W-:-:S03]  /*04f0*/  FFMA R27, R8, R21, R27 ;  /* 0x00000015081b7223 */ /* 0x002fc6000000001b */
[----:B------:R-:W1:Y:S01]  /*0500*/  LDS R21, [R17+0x380] ;  /* 0x0003800011157984 */ /* 0x000e620000000800 */
[----:B--2---:R-:W-:-:S03]  /*0510*/  FFMA R24, R24, R9, R27 ;  /* 0x0000000918187223 */ /* 0x004fc6000000001b */
[----:B------:R-:W2:Y:S01]  /*0520*/  LDS R8, [R17+0x3c0] ;  /* 0x0003c00011087984 */ /* 0x000ea20000000800 */
[----:B---3--:R-:W-:-:S04]  /*0530*/  FFMA R23, R23, R10, R24 ;  /* 0x0000000a17177223 */ /* 0x008fc80000000018 */
[----:B----4-:R-:W-:-:S04]  /*0540*/  FFMA R11, R20, R11, R23 ;  /* 0x0000000b140b7223 */ /* 0x010fc80000000017 */
[----:B0-----:R-:W-:-:S04]  /*0550*/  FFMA R11, R4, R25, R11 ;  /* 0x00000019040b7223 */ /* 0x001fc8000000000b */
[----:B-----5:R-:W-:-:S04]  /*0560*/  FFMA R22, R22, R5, R11 ;  /* 0x0000000516167223 */ /* 0x020fc8000000000b */
[----:B-1----:R-:W-:-:S04]  /*0570*/  FFMA R21, R21, R6, R22 ;  /* 0x0000000615157223 */ /* 0x002fc80000000016 */
[----:B--2---:R-:W-:-:S07]  /*0580*/  FFMA R21, R8, R7, R21 ;  /* 0x0000000708157223 */ /* 0x004fce0000000015 */
.L_x_2:
[----:B------:R-:W-:Y:S05]  /*0590*/  BSYNC.RECONVERGENT B0 ;  /* 0x0000000000007941 */ /* 0x000fea0003800200 */
.L_x_1:
[----:B------:R-:W-:Y:S01]  /*05a0*/  BAR.SYNC.DEFER_BLOCKING 0x0 ;  /* 0x0000000000007b1d */ /* 0x000fe20000010000 */
[----:B------:R-:W-:Y:S01]  /*05b0*/  UIADD3 UR5, UPT, UPT, UR5, 0x1, URZ ;  /* 0x0000000105057890 */ /* 0x000fe2000fffe0ff */
[----:B------:R-:W-:Y:S02]  /*05c0*/  IADD3 R12, PT, PT, R12, 0x10, RZ ;  /* 0x000000100c0c7810 */ /* 0x000fe40007ffe0ff */
[----:B------:R-:W-:Y:S01]  /*05d0*/  IADD3 R13, PT, PT, R13, 0x10, RZ ;  /* 0x000000100d0d7810 */ /* 0x000fe20007ffe0ff */
[----:B------:R-:W-:Y:S01]  /*05e0*/  UISETP.NE.AND UP0, UPT, UR5, 0x1, UPT ;  /* 0x000000010500788c */ /* 0x000fe2000bf05270 */
[----:B------:R-:W-:Y:S02]  /*05f0*/  IADD3 R16, PT, PT, R16, 0x10, RZ ;  /* 0x0000001010107810 */ /* 0x000fe40007ffe0ff */
[----:B------:R-:W-:-:S06]  /*0600*/  LEA R15, R2, R15, 0x4 ;  /* 0x0000000f020f7211 */ /* 0x000fcc00078e20ff */
[----:B------:R-:W-:Y:S05]  /*0610*/  BRA.U UP0, `(.L_x_3) ;  /* 0xfffffffd000c7547 */ /* 0x000fea000b83ffff */
.L_x_0:
[----:B------:R-:W1:Y:S02]  /*0620*/  LDCU.64 UR6, c[0x0][0x380] ;  /* 0x00007000ff0677ac */ /* 0x000e640008000a00 */
[----:B-1----:R-:W-:-:S04]  /*0630*/  ISETP.GE.AND P0, PT, R3, UR7, PT ;  /* 0x0000000703007c0c */ /* 0x002fc8000bf06270 */
[----:B------:R-:W-:-:S13]  /*0640*/  ISETP.GE.OR P0, PT, R0, UR6, P0 ;  /* 0x0000000600007c0c */ /* 0x000fda0008706670 */
[----:B------:R-:W-:Y:S05]  /*0650*/  @P0 EXIT ;  /* 0x000000000000094d */ /* 0x000fea0003800000 */
[----:B------:R-:W1:Y:S01]  /*0660*/  LDC.64 R4, c[0x0][0x3a0] ;  /* 0x0000e800ff047b82 */ /* 0x000e620000000a00 */
[----:B------:R-:W-:-:S04]  /*0670*/  IMAD R3, R0, UR7, R3 ;  /* 0x0000000700037c24 */ /* 0x000fc8000f8e0203 */
[----:B-1----:R-:W-:-:S05]  /*0680*/  IMAD.WIDE R2, R3, 0x4, R4 ;  /* 0x0000000403027825 */ /* 0x002fca00078e0204 */
[----:B------:R-:W-:Y:S01]  /*0690*/  STG.E desc[UR10][R2.64], R21 ;  /* 0x0000001502007986 */ /* 0x000fe2000c10190a */
[----:B------:R-:W-:Y:S05]  /*06a0*/  EXIT ;  /* 0x000000000000794d */ /* 0x000fea0003800000 */
.L_x_4:
[----:B------:R-:W-:-:S00]  /*06b0*/  BRA `(.L_x_4) ;  /* 0xfffffffc00fc7947 */ /* 0x000fc0000383ffff */
[----:B------:R-:W-:-:S00]  /*06c0*/  NOP ;  /* 0x0000000000007918 */ /* 0x000fc00000000000 */
        /* <DEDUP_REMOVED lines=11> */
.L_x_5:


//--------------------- .nv.shared._Z7mysgemmiiiPKfS0_Pf --------------------------
	.section	.nv.shared._Z7mysgemmiiiPKfS0_Pf,"aw",@nobits
	.sectionflags	@""
	.align	4
.nv.shared._Z7mysgemmiiiPKfS0_Pf:
	.zero		3072


//--------------------- .nv.shared.reserved.0     --------------------------
	.section	.nv.shared.reserved.0,"aw",@nobits
	.weak		__nv_reservedSMEM_offset_0_alias
	.size		__nv_reservedSMEM_offset_0_alias, 0, 64
	.other		__nv_reservedSMEM_offset_0_alias,@"STO_CUDA_RESERVED_SHARED STV_DEFAULT"
__nv_reservedSMEM_offset_0_alias:
	.zero		0
	.zero		64


//--------------------- .nv.constant0._Z7mysgemmiiiPKfS0_Pf --------------------------
	.section	.nv.constant0._Z7mysgemmiiiPKfS0_Pf,"a",@progbits
	.sectionflags	@""
	.align	4
.nv.constant0._Z7mysgemmiiiPKfS0_Pf:
	.zero		936


//--------------------- SYMBOLS --------------------------

	.type		.nv.reservedSmem.offset0,@object
	.size		.nv.reservedSmem.offset0,0x4
	.type		.nv.reservedSmem.cap,@object
	.size		.nv.reservedSmem.cap,0x4
